	.headerflags	@"EF_CUDA_TEXMODE_UNIFIED EF_CUDA_64BIT_ADDRESS EF_CUDA_ACCELERATORS EF_CUDA_SM90 EF_CUDA_VIRTUAL_SM(EF_CUDA_SM90)"
	.elftype	@"ET_EXEC"


//--------------------- .nv.info                  --------------------------
	.section	.nv.info,"",@"SHT_CUDA_INFO"
	.align	4


	//----- nvinfo : EIATTR_REGCOUNT
	.align		4
        /*0000*/ 	.byte	0x04, 0x2f
        /*0002*/ 	.short	(.L_1 - .L_0)
	.align		4
.L_0:
        /*0004*/ 	.word	index@(triton_poi_fused_max_pool2d_with_indices_0)
        /*0008*/ 	.word	0x00000010


	//----- nvinfo : EIATTR_MIN_STACK_SIZE
	.align		4
.L_1:
        /*000c*/ 	.byte	0x04, 0x12
        /*000e*/ 	.short	(.L_3 - .L_2)
	.align		4
.L_2:
        /*0010*/ 	.word	index@(triton_poi_fused_max_pool2d_with_indices_0)
        /*0014*/ 	.word	0x00000000


	//----- nvinfo : EIATTR_FRAME_SIZE
	.align		4
.L_3:
        /*0018*/ 	.byte	0x04, 0x11
        /*001a*/ 	.short	(.L_5 - .L_4)
	.align		4
.L_4:
        /*001c*/ 	.word	index@(triton_poi_fused_max_pool2d_with_indices_0)
        /*0020*/ 	.word	0x00000000


	//----- nvinfo : EIATTR_MIN_STACK_SIZE
	.align		4
.L_5:
        /*0024*/ 	.byte	0x04, 0x12
        /*0026*/ 	.short	(.L_7 - .L_6)
	.align		4
.L_6:
        /*0028*/ 	.word	index@(triton_poi_fused_max_pool2d_with_indices_0)
        /*002c*/ 	.word	0x00000000
.L_7:


//--------------------- .nv.info.triton_poi_fused_max_pool2d_with_indices_0 --------------------------
	.section	.nv.info.triton_poi_fused_max_pool2d_with_indices_0,"",@"SHT_CUDA_INFO"
	.sectionflags	@""
	.align	4


	//----- nvinfo : EIATTR_CUDA_API_VERSION
	.align		4
        /*0000*/ 	.byte	0x04, 0x37
        /*0002*/ 	.short	(.L_9 - .L_8)
.L_8:
        /*0004*/ 	.word	0x0000007c


	//----- nvinfo : EIATTR_KPARAM_INFO
	.align		4
.L_9:
        /*0008*/ 	.byte	0x04, 0x17
        /*000a*/ 	.short	(.L_11 - .L_10)
.L_10:
        /*000c*/ 	.word	0x00000000
        /*0010*/ 	.short	0x0002
        /*0012*/ 	.short	0x0010
        /*0014*/ 	.byte	0x00, 0xf0, 0x11, 0x00


	//----- nvinfo : EIATTR_KPARAM_INFO
	.align		4
.L_11:
        /*0018*/ 	.byte	0x04, 0x17
        /*001a*/ 	.short	(.L_13 - .L_12)
.L_12:
        /*001c*/ 	.word	0x00000000
        /*0020*/ 	.short	0x0001
        /*0022*/ 	.short	0x0008
        /*0024*/ 	.byte	0x00, 0xf4, 0x21, 0x00


	//----- nvinfo : EIATTR_KPARAM_INFO
	.align		4
.L_13:
        /*0028*/ 	.byte	0x04, 0x17
        /*002a*/ 	.short	(.L_15 - .L_14)
.L_14:
        /*002c*/ 	.word	0x00000000
        /*0030*/ 	.short	0x0000
        /*0032*/ 	.short	0x0000
        /*0034*/ 	.byte	0x00, 0xf4, 0x21, 0x00


	//----- nvinfo : EIATTR_SPARSE_MMA_MASK
	.align		4
.L_15:
        /*0038*/ 	.byte	0x03, 0x50
        /*003a*/ 	.short	0x0000


	//----- nvinfo : EIATTR_MAXREG_COUNT
	.align		4
        /*003c*/ 	.byte	0x03, 0x1b
        /*003e*/ 	.short	0x00ff


	//----- nvinfo : EIATTR_EXIT_INSTR_OFFSETS
	.align		4
        /*0040*/ 	.byte	0x04, 0x1c
        /*0042*/ 	.short	(.L_17 - .L_16)


	//   ....[0]....
.L_16:
        /*0044*/ 	.word	0x000003b0


	//   ....[1]....
        /*0048*/ 	.word	0x000003d0


	//----- nvinfo : EIATTR_REQNTID
	.align		4
.L_17:
        /*004c*/ 	.byte	0x04, 0x10
        /*004e*/ 	.short	(.L_19 - .L_18)
.L_18:
        /*0050*/ 	.word	0x00000020
        /*0054*/ 	.word	0x00000001
        /*0058*/ 	.word	0x00000001


	//----- nvinfo : EIATTR_CBANK_PARAM_SIZE
	.align		4
.L_19:
        /*005c*/ 	.byte	0x03, 0x19
        /*005e*/ 	.short	0x0014


	//----- nvinfo : EIATTR_PARAM_CBANK
	.align		4
        /*0060*/ 	.byte	0x04, 0x0a
        /*0062*/ 	.short	(.L_21 - .L_20)
	.align		4
.L_20:
        /*0064*/ 	.word	index@(.nv.constant0.triton_poi_fused_max_pool2d_with_indices_0)
        /*0068*/ 	.short	0x0210
        /*006a*/ 	.short	0x0014


	//----- nvinfo : EIATTR_SW_WAR
	.align		4
.L_21:
        /*006c*/ 	.byte	0x04, 0x36
        /*006e*/ 	.short	(.L_23 - .L_22)
.L_22:
        /*0070*/ 	.word	0x00000008
.L_23:


//--------------------- .nv.callgraph             --------------------------
	.section	.nv.callgraph,"",@"SHT_CUDA_CALLGRAPH"
	.align	4
	.sectionentsize	8
	.align		4
        /*0000*/ 	.word	0x00000000
	.align		4
        /*0004*/ 	.word	0xffffffff
	.align		4
        /*0008*/ 	.word	0x00000000
	.align		4
        /*000c*/ 	.word	0xfffffffe
	.align		4
        /*0010*/ 	.word	0x00000000
	.align		4
        /*0014*/ 	.word	0xfffffffd
	.align		4
        /*0018*/ 	.word	0x00000000
	.align		4
        /*001c*/ 	.word	0xfffffffc


//--------------------- .text.triton_poi_fused_max_pool2d_with_indices_0 --------------------------
	.section	.text.triton_poi_fused_max_pool2d_with_indices_0,"ax",@progbits
	.align	128
        .global         triton_poi_fused_max_pool2d_with_indices_0
        .type           triton_poi_fused_max_pool2d_with_indices_0,@function
        .size           triton_poi_fused_max_pool2d_with_indices_0,(.L_x_1 - triton_poi_fused_max_pool2d_with_indices_0)
        .other          triton_poi_fused_max_pool2d_with_indices_0,@"STO_CUDA_ENTRY STV_DEFAULT"
triton_poi_fused_max_pool2d_with_indices_0:
.text.triton_poi_fused_max_pool2d_with_indices_0:
[----:B------:R-:W0:Y:S02]  /*0000*/  LDC R1, c[0x0][0x28] ;  /* 0x00000a00ff017b82 */ /* 0x000e240000000800 */
[----:B------:R-:W1:Y:S01]  /*0010*/  S2R R13, SR_TID.X ;  /* 0x00000000000d7919 */ /* 0x000e620000002100 */
[----:B------:R-:W2:Y:S01]  /*0020*/  LDC.64 R2, c[0x0][0x210] ;  /* 0x00008400ff027b82 */ /* 0x000ea20000000a00 */
[----:B------:R-:W-:Y:S01]  /*0030*/  IMAD.MOV.U32 R4, RZ, RZ, RZ ;  /* 0x000000ffff047224 */ /* 0x000fe200078e00ff */
[----:B------:R-:W-:Y:S01]  /*0040*/  ULDC.64 UR4, c[0x0][0x208] ;  /* 0x0000820000047ab9 */ /* 0x000fe20000000a00 */
[----:B------:R-:W3:Y:S01]  /*0050*/  S2R R5, SR_CTAID.X ;  /* 0x0000000000057919 */ /* 0x000ee20000002500 */
[----:B------:R-:W-:Y:S01]  /*0060*/  IMAD.MOV.U32 R12, RZ, RZ, RZ ;  /* 0x000000ffff0c7224 */ /* 0x000fe200078e00ff */
[----:B------:R-:W-:Y:S02]  /*0070*/  CS2R R10, SRZ ;  /* 0x00000000000a7805 */ /* 0x000fe4000001ff00 */
[----:B-1----:R-:W-:-:S05]  /*0080*/  LOP3.LUT R0, R13, 0xf, RZ, 0xc0, !PT ;  /* 0x0000000f0d007812 */ /* 0x002fca00078ec0ff */
[----:B---3--:R-:W-:-:S04]  /*0090*/  IMAD R0, R5, 0x10, R0 ;  /* 0x0000001005007824 */ /* 0x008fc800078e0200 */
[C---:B------:R-:W-:Y:S01]  /*00a0*/  IMAD.SHL.U32 R5, R0.reuse, 0x10, RZ ;  /* 0x0000001000057824 */ /* 0x040fe200078e00ff */
[----:B------:R-:W-:-:S03]  /*00b0*/  ISETP.GE.AND P0, PT, R0, 0x10, PT ;  /* 0x000000100000780c */ /* 0x000fc60003f06270 */
[----:B--2---:R-:W-:-:S10]  /*00c0*/  IMAD.WIDE R2, R5, 0x4, R2 ;  /* 0x0000000405027825 */ /* 0x004fd400078e0202 */
[----:B------:R-:W2:Y:S04]  /*00d0*/  @!P0 LDG.E.EL R4, desc[UR4][R2.64] ;  /* 0x0000000402048981 */ /* 0x000ea8000c2e1900 */
[----:B------:R-:W2:Y:S04]  /*00e0*/  @!P0 LDG.E.EL R12, desc[UR4][R2.64+0x4] ;  /* 0x00000404020c8981 */ /* 0x000ea8000c2e1900 */
[----:B------:R-:W3:Y:S01]  /*00f0*/  @!P0 LDG.E.EL R11, desc[UR4][R2.64+0x8] ;  /* 0x00000804020b8981 */ /* 0x000ee2000c2e1900 */
[----:B------:R-:W-:-:S03]  /*0100*/  IMAD.MOV.U32 R5, RZ, RZ, RZ ;  /* 0x000000ffff057224 */ /* 0x000fc600078e00ff */
[----:B------:R-:W4:Y:S01]  /*0110*/  @!P0 LDG.E.EL R10, desc[UR4][R2.64+0x10] ;  /* 0x00001004020a8981 */ /* 0x000f22000c2e1900 */
[----:B------:R-:W-:-:S03]  /*0120*/  CS2R R8, SRZ ;  /* 0x0000000000087805 */ /* 0x000fc6000001ff00 */
[----:B------:R-:W5:Y:S04]  /*0130*/  @!P0 LDG.E.EL R5, desc[UR4][R2.64+0x14] ;  /* 0x0000140402058981 */ /* 0x000f68000c2e1900 */
[----:B------:R-:W5:Y:S04]  /*0140*/  @!P0 LDG.E.EL R8, desc[UR4][R2.64+0x18] ;  /* 0x0000180402088981 */ /* 0x000f68000c2e1900 */
[----:B------:R-:W5:Y:S01]  /*0150*/  @!P0 LDG.E.EL R9, desc[UR4][R2.64+0x20] ;  /* 0x0000200402098981 */ /* 0x000f62000c2e1900 */
[----:B------:R-:W-:-:S06]  /*0160*/  CS2R R6, SRZ ;  /* 0x0000000000067805 */ /* 0x000fcc000001ff00 */
[----:B------:R-:W5:Y:S04]  /*0170*/  @!P0 LDG.E.EL R6, desc[UR4][R2.64+0x24] ;  /* 0x0000240402068981 */ /* 0x000f68000c2e1900 */
[----:B------:R1:W5:Y:S02]  /*0180*/  @!P0 LDG.E.EL R7, desc[UR4][R2.64+0x28] ;  /* 0x0000280402078981 */ /* 0x000364000c2e1900 */
[----:B-1----:R-:W1:Y:S01]  /*0190*/  LDC.64 R2, c[0x0][0x218] ;  /* 0x00008600ff027b82 */ /* 0x002e620000000a00 */
[C---:B--2---:R-:W-:Y:S02]  /*01a0*/  FSETP.GT.AND P1, PT, R12.reuse, R4, PT ;  /* 0x000000040c00720b */ /* 0x044fe40003f24000 */
[----:B------:R-:W-:Y:S02]  /*01b0*/  FSETP.NAN.AND P2, PT, R12, R12, PT ;  /* 0x0000000c0c00720b */ /* 0x000fe40003f48000 */
[----:B---3--:R-:W-:-:S09]  /*01c0*/  FSETP.NAN.AND P0, PT, R11, R11, PT ;  /* 0x0000000b0b00720b */ /* 0x008fd20003f08000 */
[----:B------:R-:W-:Y:S02]  /*01d0*/  @!P1 FSEL R12, R12, R4, P2 ;  /* 0x000000040c0c9208 */ /* 0x000fe40001000000 */
[----:B----4-:R-:W-:Y:S02]  /*01e0*/  FSETP.NAN.AND P1, PT, R10, R10, PT ;  /* 0x0000000a0a00720b */ /* 0x010fe40003f28000 */
[----:B------:R-:W-:-:S04]  /*01f0*/  FSETP.GEU.AND P2, PT, R12, R11, PT ;  /* 0x0000000b0c00720b */ /* 0x000fc80003f4e000 */
[----:B------:R-:W-:Y:S02]  /*0200*/  @!P0 FSEL R11, R11, R12, !P2 ;  /* 0x0000000c0b0b8208 */ /* 0x000fe40005000000 */
[----:B-----5:R-:W-:Y:S02]  /*0210*/  FSETP.NAN.AND P0, PT, R5, R5, PT ;  /* 0x000000050500720b */ /* 0x020fe40003f08000 */
[----:B------:R-:W-:-:S04]  /*0220*/  FSETP.GEU.AND P2, PT, R11, R10, PT ;  /* 0x0000000a0b00720b */ /* 0x000fc80003f4e000 */
[----:B------:R-:W-:Y:S02]  /*0230*/  @!P1 FSEL R10, R10, R11, !P2 ;  /* 0x0000000b0a0a9208 */ /* 0x000fe40005000000 */
[----:B------:R-:W-:Y:S02]  /*0240*/  FSETP.NAN.AND P1, PT, R8, R8, PT ;  /* 0x000000080800720b */ /* 0x000fe40003f28000 */
[----:B------:R-:W-:-:S04]  /*0250*/  FSETP.GEU.AND P2, PT, R10, R5, PT ;  /* 0x000000050a00720b */ /* 0x000fc80003f4e000 */
[----:B------:R-:W-:Y:S02]  /*0260*/  @!P0 FSEL R5, R5, R10, !P2 ;  /* 0x0000000a05058208 */ /* 0x000fe40005000000 */
[----:B------:R-:W-:Y:S02]  /*0270*/  FSETP.NAN.AND P0, PT, R9, R9, PT ;  /* 0x000000090900720b */ /* 0x000fe40003f08000 */
[----:B------:R-:W-:-:S04]  /*0280*/  FSETP.GEU.AND P2, PT, R5, R8, PT ;  /* 0x000000080500720b */ /* 0x000fc80003f4e000 */
[----:B------:R-:W-:Y:S02]  /*0290*/  @!P1 FSEL R8, R8, R5, !P2 ;  /* 0x0000000508089208 */ /* 0x000fe40005000000 */
[----:B------:R-:W-:Y:S02]  /*02a0*/  SHF.R.S32.HI R5, RZ, 0x1f, R0 ;  /* 0x0000001fff057819 */ /* 0x000fe40000011400 */
[----:B------:R-:W-:Y:S02]  /*02b0*/  FSETP.GEU.AND P2, PT, R8, R9, PT ;  /* 0x000000090800720b */ /* 0x000fe40003f4e000 */
[----:B------:R-:W-:Y:S02]  /*02c0*/  FSETP.NAN.AND P1, PT, R6, R6, PT ;  /* 0x000000060600720b */ /* 0x000fe40003f28000 */
[----:B------:R-:W-:Y:S02]  /*02d0*/  @!P0 FSEL R9, R9, R8, !P2 ;  /* 0x0000000809098208 */ /* 0x000fe40005000000 */
[----:B------:R-:W-:-:S02]  /*02e0*/  LEA.HI R5, R5, R0, RZ, 0x2 ;  /* 0x0000000005057211 */ /* 0x000fc400078f10ff */
[----:B------:R-:W-:Y:S02]  /*02f0*/  LOP3.LUT P0, RZ, R13, 0x10, RZ, 0xc0, !PT ;  /* 0x000000100dff7812 */ /* 0x000fe4000780c0ff */
[----:B------:R-:W-:Y:S01]  /*0300*/  FSETP.NAN.AND P2, PT, R7, R7, PT ;  /* 0x000000070700720b */ /* 0x000fe20003f48000 */
[----:B------:R-:W-:Y:S01]  /*0310*/  IMAD.SHL.U32 R4, R5, 0x4, RZ ;  /* 0x0000000405047824 */ /* 0x000fe200078e00ff */
[----:B------:R-:W-:Y:S02]  /*0320*/  ISETP.LT.AND P0, PT, R0, 0x10, !P0 ;  /* 0x000000100000780c */ /* 0x000fe40004701270 */
[----:B------:R-:W-:Y:S02]  /*0330*/  FSETP.GEU.AND P3, PT, R9, R6, PT ;  /* 0x000000060900720b */ /* 0x000fe40003f6e000 */
[----:B------:R-:W-:Y:S02]  /*0340*/  LOP3.LUT R5, R5, 0xfffffffc, RZ, 0xc0, !PT ;  /* 0xfffffffc05057812 */ /* 0x000fe400078ec0ff */
[----:B------:R-:W-:-:S02]  /*0350*/  LOP3.LUT R4, R4, 0xfffffff0, RZ, 0xc0, !PT ;  /* 0xfffffff004047812 */ /* 0x000fc400078ec0ff */
[----:B------:R-:W-:Y:S02]  /*0360*/  @!P1 FSEL R6, R6, R9, !P3 ;  /* 0x0000000906069208 */ /* 0x000fe40005800000 */
[----:B------:R-:W-:Y:S02]  /*0370*/  IADD3 R5, R4, R0, -R5 ;  /* 0x0000000004057210 */ /* 0x000fe40007ffe805 */
[----:B------:R-:W-:-:S03]  /*0380*/  FSETP.GEU.AND P1, PT, R6, R7, PT ;  /* 0x000000070600720b */ /* 0x000fc60003f2e000 */
[----:B-1----:R-:W-:Y:S01]  /*0390*/  IMAD.WIDE R2, R5, 0x4, R2 ;  /* 0x0000000405027825 */ /* 0x002fe200078e0202 */
[----:B------:R-:W-:Y:S01]  /*03a0*/  @!P2 SEL R7, R7, R6, !P1 ;  /* 0x000000060707a207 */ /* 0x000fe20004800000 */
[----:B------:R-:W-:Y:S08]  /*03b0*/  @!P0 EXIT ;  /* 0x000000000000894d */ /* 0x000ff00003800000 */
[----:B------:R-:W-:Y:S01]  /*03c0*/  STG.E desc[UR4][R2.64], R7 ;  /* 0x0000000702007986 */ /* 0x000fe2000c101904 */
[----:B------:R-:W-:Y:S05]  /*03d0*/  EXIT ;  /* 0x000000000000794d */ /* 0x000fea0003800000 */
.L_x_0:
[----:B------:R-:W-:-:S00]  /*03e0*/  BRA `(.L_x_0) ;  /* 0xfffffffc00fc7947 */ /* 0x000fc0000383ffff */
[----:B------:R-:W-:-:S00]  /*03f0*/  NOP ;  /* 0x0000000000007918 */ /* 0x000fc00000000000 */
        /* <DEDUP_REMOVED lines=8> */
.L_x_1:


//--------------------- .nv.constant0.triton_poi_fused_max_pool2d_with_indices_0 --------------------------
	.section	.nv.constant0.triton_poi_fused_max_pool2d_with_indices_0,"a",@progbits
	.sectionflags	@""
	.align	4
.nv.constant0.triton_poi_fused_max_pool2d_with_indices_0:
	.zero		548
